//
// Generated by NVIDIA NVVM Compiler
//
// Compiler Build ID: CL-36424714
// Cuda compilation tools, release 13.0, V13.0.88
// Based on NVVM 20.0.0
//

.version 9.0
.target sm_100
.address_size 64

	// .globl	_Z4doitii
.global .align 4 .b8 data1[4096];
.global .align 4 .b8 data2[4096];
.global .align 4 .b8 data3[4096];

.visible .entry _Z4doitii(
	.param .u32 _Z4doitii_param_0,
	.param .u32 _Z4doitii_param_1
)
{
	.reg .pred 	%p<3>;
	.reg .b32 	%r<9>;
	.reg .b64 	%rd<16>;

	mov.u32 	%r3, %tid.x;
	setp.ne.s32 	%p1, %r3, 0;
	@%p1 bra 	$L__BB0_3;
	mov.u64 	%rd10, data1;
	add.s64 	%rd15, %rd10, 100;
	mov.u64 	%rd11, data2;
	add.s64 	%rd14, %rd11, 100;
	mov.u64 	%rd12, data3;
	add.s64 	%rd13, %rd12, 100;
	mov.b32 	%r8, 0;
$L__BB0_2:
	mov.b32 	%r5, 1065353216;
	st.global.u32 	[%rd15+-96], %r5;
	mov.b32 	%r6, 0;
	st.global.u32 	[%rd14+-96], %r6;
	mov.b32 	%r7, 1073741824;
	st.global.u32 	[%rd13+-96], %r7;
	st.global.u32 	[%rd15+-84], %r5;
	st.global.u32 	[%rd14+-84], %r6;
	st.global.u32 	[%rd13+-84], %r7;
	st.global.u32 	[%rd15+-72], %r5;
	st.global.u32 	[%rd14+-72], %r6;
	st.global.u32 	[%rd13+-72], %r7;
	st.global.u32 	[%rd15+-60], %r5;
	st.global.u32 	[%rd14+-60], %r6;
	st.global.u32 	[%rd13+-60], %r7;
	st.global.u32 	[%rd15+-48], %r5;
	st.global.u32 	[%rd14+-48], %r6;
	st.global.u32 	[%rd13+-48], %r7;
	st.global.u32 	[%rd15+-36], %r5;
	st.global.u32 	[%rd14+-36], %r6;
	st.global.u32 	[%rd13+-36], %r7;
	st.global.u32 	[%rd15+-24], %r5;
	st.global.u32 	[%rd14+-24], %r6;
	st.global.u32 	[%rd13+-24], %r7;
	st.global.u32 	[%rd15+-12], %r5;
	st.global.u32 	[%rd14+-12], %r6;
	st.global.u32 	[%rd13+-12], %r7;
	st.global.u32 	[%rd15], %r5;
	st.global.u32 	[%rd14], %r6;
	st.global.u32 	[%rd13], %r7;
	st.global.u32 	[%rd15+12], %r5;
	st.global.u32 	[%rd14+12], %r6;
	st.global.u32 	[%rd13+12], %r7;
	st.global.u32 	[%rd15+24], %r5;
	st.global.u32 	[%rd14+24], %r6;
	st.global.u32 	[%rd13+24], %r7;
	st.global.u32 	[%rd15+36], %r5;
	st.global.u32 	[%rd14+36], %r6;
	st.global.u32 	[%rd13+36], %r7;
	st.global.u32 	[%rd15+48], %r5;
	st.global.u32 	[%rd14+48], %r6;
	st.global.u32 	[%rd13+48], %r7;
	st.global.u32 	[%rd15+60], %r5;
	st.global.u32 	[%rd14+60], %r6;
	st.global.u32 	[%rd13+60], %r7;
	st.global.u32 	[%rd15+72], %r5;
	st.global.u32 	[%rd14+72], %r6;
	st.global.u32 	[%rd13+72], %r7;
	st.global.u32 	[%rd15+84], %r5;
	st.global.u32 	[%rd14+84], %r6;
	st.global.u32 	[%rd13+84], %r7;
	add.s32 	%r8, %r8, 16;
	add.s64 	%rd15, %rd15, 192;
	add.s64 	%rd14, %rd14, 192;
	add.s64 	%rd13, %rd13, 192;
	setp.ne.s32 	%p2, %r8, 1024;
	@%p2 bra 	$L__BB0_2;
$L__BB0_3:
	ret;

}


// ===== COMPILED SASS (sm_100) =====

	.target	sm_100

	.elftype	@"ET_EXEC"


//--------------------- .note.nv.tkinfo           --------------------------
	.section	.note.nv.tkinfo,"",@"SHT_NOTE"
	.sectionflags	@"SHF_NOTE_NV_TKINFO"
	.tkinfo
        /*0018*/ 	.word	0x00000002
        /*0030*/ 	.string	""
        /*0030*/ 	.string	"ptxas"
        /*0030*/ 	.string	"Cuda compilation tools, release 13.0, V13.0.88"
        /*0030*/ 	.string	"Build cuda_13.0.r13.0/compiler.36424714_0"
        /*0030*/ 	.string	"-arch sm_100 -m 64 "



//--------------------- .note.nv.cuinfo           --------------------------
	.section	.note.nv.cuinfo,"",@"SHT_NOTE"
	.sectionflags	@"SHF_NOTE_NV_CUINFO"
        /*0018*/ 	.short	0x0002
        /*001a*/ 	.short	0x0064
        /*001c*/ 	.short	0x0082
	.zero		2


//--------------------- .nv.info                  --------------------------
	.section	.nv.info,"",@"SHT_CUDA_INFO"
	.align	4


	//----- nvinfo : EIATTR_REGCOUNT
	.align		4
        /*0000*/ 	.byte	0x04, 0x2f
        /*0002*/ 	.short	(.L_4 - .L_3)
	.align		4
.L_3:
        /*0004*/ 	.word	index@(_Z4doitii)
        /*0008*/ 	.word	0x00000012


	//----- nvinfo : EIATTR_FRAME_SIZE
	.align		4
.L_4:
        /*000c*/ 	.byte	0x04, 0x11
        /*000e*/ 	.short	(.L_6 - .L_5)
	.align		4
.L_5:
        /*0010*/ 	.word	index@(_Z4doitii)
        /*0014*/ 	.word	0x00000000


	//----- nvinfo : EIATTR_MIN_STACK_SIZE
	.align		4
.L_6:
        /*0018*/ 	.byte	0x04, 0x12
        /*001a*/ 	.short	(.L_8 - .L_7)
	.align		4
.L_7:
        /*001c*/ 	.word	index@(_Z4doitii)
        /*0020*/ 	.word	0x00000000
.L_8:


//--------------------- .nv.compat                --------------------------
	.section	.nv.compat,"",@"SHT_CUDA_COMPAT_INFO"
	.align	4
        /*0000*/ 	.byte	0x02, 0x09, 0x00, 0x00, 0x02, 0x02, 0x01, 0x00, 0x02, 0x05, 0x05, 0x00, 0x03, 0x07, 0x01, 0x01
        /*0010*/ 	.byte	0x02, 0x03, 0x00, 0x00, 0x02, 0x06, 0x01, 0x00, 0x04, 0x0b, 0x08, 0x00, 0x09, 0x00, 0x00, 0x00
        /*0020*/ 	.byte	0x00, 0x00, 0x00, 0x00


//--------------------- .nv.info._Z4doitii        --------------------------
	.section	.nv.info._Z4doitii,"",@"SHT_CUDA_INFO"
	.sectionflags	@""
	.align	4


	//----- nvinfo : EIATTR_CUDA_API_VERSION
	.align		4
        /*0000*/ 	.byte	0x04, 0x37
        /*0002*/ 	.short	(.L_10 - .L_9)
.L_9:
        /*0004*/ 	.word	0x00000082


	//----- nvinfo : EIATTR_KPARAM_INFO
	.align		4
.L_10:
        /*0008*/ 	.byte	0x04, 0x17
        /*000a*/ 	.short	(.L_12 - .L_11)
.L_11:
        /*000c*/ 	.word	0x00000000
        /*0010*/ 	.short	0x0001
        /*0012*/ 	.short	0x0004
        /*0014*/ 	.byte	0x00, 0xf0, 0x11, 0x00


	//----- nvinfo : EIATTR_KPARAM_INFO
	.align		4
.L_12:
        /*0018*/ 	.byte	0x04, 0x17
        /*001a*/ 	.short	(.L_14 - .L_13)
.L_13:
        /*001c*/ 	.word	0x00000000
        /*0020*/ 	.short	0x0000
        /*0022*/ 	.short	0x0000
        /*0024*/ 	.byte	0x00, 0xf0, 0x11, 0x00


	//----- nvinfo : EIATTR_SPARSE_MMA_MASK
	.align		4
.L_14:
        /*0028*/ 	.byte	0x03, 0x50
        /*002a*/ 	.short	0x0000


	//----- nvinfo : EIATTR_MAXREG_COUNT
	.align		4
        /*002c*/ 	.byte	0x03, 0x1b
        /*002e*/ 	.short	0x00ff


	//----- nvinfo : EIATTR_MERCURY_ISA_VERSION
	.align		4
        /*0030*/ 	.byte	0x03, 0x5f
        /*0032*/ 	.short	0x0101


	//----- nvinfo : EIATTR_VRC_CTA_INIT_COUNT
	.align		4
        /*0034*/ 	.byte	0x02, 0x4a
	.zero		1
	.zero		1


	//----- nvinfo : EIATTR_EXIT_INSTR_OFFSETS
	.align		4
        /*0038*/ 	.byte	0x04, 0x1c
        /*003a*/ 	.short	(.L_16 - .L_15)


	//   ....[0]....
.L_15:
        /*003c*/ 	.word	0x00000030


	//   ....[1]....
        /*0040*/ 	.word	0x00000550


	//----- nvinfo : EIATTR_CBANK_PARAM_SIZE
	.align		4
.L_16:
        /*0044*/ 	.byte	0x03, 0x19
        /*0046*/ 	.short	0x0008


	//----- nvinfo : EIATTR_PARAM_CBANK
	.align		4
        /*0048*/ 	.byte	0x04, 0x0a
        /*004a*/ 	.short	(.L_18 - .L_17)
	.align		4
.L_17:
        /*004c*/ 	.word	index@(.nv.constant0._Z4doitii)
        /*0050*/ 	.short	0x0380
        /*0052*/ 	.short	0x0008


	//----- nvinfo : EIATTR_SW_WAR
	.align		4
.L_18:
        /*0054*/ 	.byte	0x04, 0x36
        /*0056*/ 	.short	(.L_20 - .L_19)
.L_19:
        /*0058*/ 	.word	0x00000008
.L_20:


//--------------------- .nv.callgraph             --------------------------
	.section	.nv.callgraph,"",@"SHT_CUDA_CALLGRAPH"
	.align	4
	.sectionentsize	8
	.align		4
        /*0000*/ 	.word	0x00000000
	.align		4
        /*0004*/ 	.word	0xffffffff
	.align		4
        /*0008*/ 	.word	0x00000000
	.align		4
        /*000c*/ 	.word	0xfffffffe
	.align		4
        /*0010*/ 	.word	0x00000000
	.align		4
        /*0014*/ 	.word	0xfffffffd
	.align		4
        /*0018*/ 	.word	0x00000000
	.align		4
        /*001c*/ 	.word	0xfffffffc


//--------------------- .nv.constant4             --------------------------
	.section	.nv.constant4,"a",@progbits
	.align	8
	.align		8
.nv.constant4:
        /*0000*/ 	.dword	data1
	.align		8
        /*0008*/ 	.dword	data2
	.align		8
        /*0010*/ 	.dword	data3


//--------------------- .text._Z4doitii           --------------------------
	.section	.text._Z4doitii,"ax",@progbits
	.align	128
        .global         _Z4doitii
        .type           _Z4doitii,@function
        .size           _Z4doitii,(.L_x_2 - _Z4doitii)
        .other          _Z4doitii,@"STO_CUDA_ENTRY STV_DEFAULT"
_Z4doitii:
.text._Z4doitii:
[----:B------:R-:W-:Y:S01]  /*0000*/  LDC R1, c[0x0][0x37c] ;  /* 0x0000df00ff017b82 */ /* 0x000fe20000000800 */
[----:B------:R-:W0:Y:S02]  /*0010*/  S2R R0, SR_TID.X ;  /* 0x0000000000007919 */ /* 0x000e240000002100 */
[----:B0-----:R-:W-:-:S13]  /*0020*/  ISETP.NE.AND P0, PT, R0, RZ, PT ;  /* 0x000000ff0000720c */ /* 0x001fda0003f05270 */
[----:B------:R-:W-:Y:S05]  /*0030*/  @P0 EXIT ;  /* 0x000000000000094d */ /* 0x000fea0003800000 */
[----:B------:R-:W0:Y:S01]  /*0040*/  LDCU.64 UR8, c[0x4][URZ] ;  /* 0x01000000ff0877ac */ /* 0x000e220008000a00 */
[----:B------:R-:W1:Y:S01]  /*0050*/  LDCU.64 UR6, c[0x4][0x8] ;  /* 0x01000100ff0677ac */ /* 0x000e620008000a00 */
[----:B------:R-:W2:Y:S01]  /*0060*/  LDCU.64 UR4, c[0x4][0x10] ;  /* 0x01000200ff0477ac */ /* 0x000ea20008000a00 */
[----:B------:R-:W3:Y:S01]  /*0070*/  LDCU.64 UR10, c[0x0][0x358] ;  /* 0x00006b00ff0a77ac */ /* 0x000ee20008000a00 */
[----:B0-----:R-:W-:Y:S02]  /*0080*/  UIADD3 UR8, UP0, UPT, UR8, 0x64, URZ ;  /* 0x0000006408087890 */ /* 0x001fe4000ff1e0ff */
[----:B-1----:R-:W-:Y:S02]  /*0090*/  UIADD3 UR6, UP1, UPT, UR6, 0x64, URZ ;  /* 0x0000006406067890 */ /* 0x002fe4000ff3e0ff */
[----:B------:R-:W-:Y:S02]  /*00a0*/  UIADD3.X UR9, UPT, UPT, URZ, UR9, URZ, UP0, !UPT ;  /* 0x00000009ff097290 */ /* 0x000fe400087fe4ff */
[----:B------:R-:W-:Y:S01]  /*00b0*/  IMAD.U32 R10, RZ, RZ, UR8 ;  /* 0x00000008ff0a7e24 */ /* 0x000fe2000f8e00ff */
[----:B--2---:R-:W-:-:S02]  /*00c0*/  UIADD3 UR4, UP2, UPT, UR4, 0x64, URZ ;  /* 0x0000006404047890 */ /* 0x004fc4000ff5e0ff */
[----:B------:R-:W-:Y:S01]  /*00d0*/  UIADD3.X UR7, UPT, UPT, URZ, UR7, URZ, UP1, !UPT ;  /* 0x00000007ff077290 */ /* 0x000fe20008ffe4ff */
[----:B------:R-:W-:Y:S01]  /*00e0*/  IMAD.U32 R8, RZ, RZ, UR6 ;  /* 0x00000006ff087e24 */ /* 0x000fe2000f8e00ff */
[----:B------:R-:W-:Y:S01]  /*00f0*/  UIADD3.X UR5, UPT, UPT, URZ, UR5, URZ, UP2, !UPT ;  /* 0x00000005ff057290 */ /* 0x000fe200097fe4ff */
[----:B------:R-:W-:Y:S01]  /*0100*/  IMAD.U32 R11, RZ, RZ, UR9 ;  /* 0x00000009ff0b7e24 */ /* 0x000fe2000f8e00ff */
[----:B------:R-:W-:Y:S01]  /*0110*/  MOV R0, UR4 ;  /* 0x0000000400007c02 */ /* 0x000fe20008000f00 */
[----:B------:R-:W-:Y:S01]  /*0120*/  UMOV UR4, URZ ;  /* 0x000000ff00047c82 */ /* 0x000fe20008000000 */
[----:B------:R-:W-:Y:S02]  /*0130*/  IMAD.U32 R5, RZ, RZ, UR7 ;  /* 0x00000007ff057e24 */ /* 0x000fe4000f8e00ff */
[----:B---3--:R-:W-:-:S07]  /*0140*/  MOV R9, UR5 ;  /* 0x0000000500097c02 */ /* 0x008fce0008000f00 */
.L_x_0:
[----:B------:R-:W-:Y:S01]  /*0150*/  IMAD.MOV.U32 R13, RZ, RZ, 0x3f800000 ;  /* 0x3f800000ff0d7424 */ /* 0x000fe200078e00ff */
[----:B------:R-:W-:Y:S01]  /*0160*/  MOV R2, R10 ;  /* 0x0000000a00027202 */ /* 0x000fe20000000f00 */
[----:B------:R-:W-:Y:S02]  /*0170*/  IMAD.MOV.U32 R3, RZ, RZ, R11 ;  /* 0x000000ffff037224 */ /* 0x000fe400078e000b */
[----:B-1----:R-:W-:Y:S02]  /*0180*/  HFMA2 R15, -RZ, RZ, 2, 0 ;  /* 0x40000000ff0f7431 */ /* 0x002fe400000001ff */
[----:B------:R-:W-:Y:S01]  /*0190*/  IMAD.MOV.U32 R4, RZ, RZ, R8 ;  /* 0x000000ffff047224 */ /* 0x000fe200078e0008 */
[----:B------:R-:W-:Y:S01]  /*01a0*/  MOV R6, R0 ;  /* 0x0000000000067202 */ /* 0x000fe20000000f00 */
[----:B------:R-:W-:Y:S01]  /*01b0*/  IMAD.MOV.U32 R7, RZ, RZ, R9 ;  /* 0x000000ffff077224 */ /* 0x000fe200078e0009 */
[----:B------:R-:W-:Y:S01]  /*01c0*/  STG.E desc[UR10][R2.64+-0x60], R13 ;  /* 0xffffa00d02007986 */ /* 0x000fe2000c10190a */
[----:B------:R-:W-:Y:S01]  /*01d0*/  UIADD3 UR4, UPT, UPT, UR4, 0x10, URZ ;  /* 0x0000001004047890 */ /* 0x000fe2000fffe0ff */
[----:B------:R-:W-:-:S02]  /*01e0*/  IADD3 R8, P1, PT, R4, 0xc0, RZ ;  /* 0x000000c004087810 */ /* 0x000fc40007f3e0ff */
[----:B------:R-:W-:Y:S01]  /*01f0*/  STG.E desc[UR10][R4.64+-0x60], RZ ;  /* 0xffffa0ff04007986 */ /* 0x000fe2000c10190a */
[----:B------:R-:W-:Y:S01]  /*0200*/  UISETP.NE.AND UP0, UPT, UR4, 0x400, UPT ;  /* 0x000004000400788c */ /* 0x000fe2000bf05270 */
[----:B------:R-:W-:Y:S02]  /*0210*/  IADD3 R10, P0, PT, R2, 0xc0, RZ ;  /* 0x000000c0020a7810 */ /* 0x000fe40007f1e0ff */
[----:B------:R-:W-:Y:S01]  /*0220*/  STG.E desc[UR10][R6.64+-0x60], R15 ;  /* 0xffffa00f06007986 */ /* 0x000fe2000c10190a */
[----:B------:R-:W-:Y:S02]  /*0230*/  IADD3 R0, P2, PT, R6, 0xc0, RZ ;  /* 0x000000c006007810 */ /* 0x000fe40007f5e0ff */
[----:B------:R-:W-:Y:S01]  /*0240*/  IADD3.X R11, PT, PT, RZ, R3, RZ, P0, !PT ;  /* 0x00000003ff0b7210 */ /* 0x000fe200007fe4ff */
[----:B------:R-:W-:Y:S01]  /*0250*/  STG.E desc[UR10][R2.64+-0x54], R13 ;  /* 0xffffac0d02007986 */ /* 0x000fe2000c10190a */
[----:B------:R-:W-:-:S03]  /*0260*/  IADD3.X R9, PT, PT, RZ, R7, RZ, P2, !PT ;  /* 0x00000007ff097210 */ /* 0x000fc600017fe4ff */
[----:B------:R-:W-:Y:S04]  /*0270*/  STG.E desc[UR10][R4.64+-0x54], RZ ;  /* 0xffffacff04007986 */ /* 0x000fe8000c10190a */
[----:B------:R-:W-:Y:S04]  /*0280*/  STG.E desc[UR10][R6.64+-0x54], R15 ;  /* 0xffffac0f06007986 */ /* 0x000fe8000c10190a */
[----:B------:R-:W-:Y:S04]  /*0290*/  STG.E desc[UR10][R2.64+-0x48], R13 ;  /* 0xffffb80d02007986 */ /* 0x000fe8000c10190a */
        /* <DEDUP_REMOVED lines=39> */
[----:B------:R0:W-:Y:S04]  /*0510*/  STG.E desc[UR10][R4.64+0x54], RZ ;  /* 0x000054ff04007986 */ /* 0x0001e8000c10190a */
[----:B------:R1:W-:Y:S01]  /*0520*/  STG.E desc[UR10][R6.64+0x54], R15 ;  /* 0x0000540f06007986 */ /* 0x0003e2000c10190a */
[----:B0-----:R-:W-:Y:S01]  /*0530*/  IMAD.X R5, RZ, RZ, R5, P1 ;  /* 0x000000ffff057224 */ /* 0x001fe200008e0605 */
[----:B------:R-:W-:Y:S06]  /*0540*/  BRA.U UP0, `(.L_x_0) ;  /* 0xfffffffd00007547 */ /* 0x000fec000b83ffff */
[----:B------:R-:W-:Y:S05]  /*0550*/  EXIT ;  /* 0x000000000000794d */ /* 0x000fea0003800000 */
.L_x_1:
[----:B------:R-:W-:-:S00]  /*0560*/  BRA `(.L_x_1) ;  /* 0xfffffffc00fc7947 */ /* 0x000fc0000383ffff */
[----:B------:R-:W-:-:S00]  /*0570*/  NOP ;  /* 0x0000000000007918 */ /* 0x000fc00000000000 */
        /* <DEDUP_REMOVED lines=8> */
.L_x_2:


//--------------------- .nv.shared.reserved.0     --------------------------
	.section	.nv.shared.reserved.0,"aw",@nobits
	.weak		__nv_reservedSMEM_offset_0_alias
	.size		__nv_reservedSMEM_offset_0_alias, 0, 64
	.other		__nv_reservedSMEM_offset_0_alias,@"STO_CUDA_RESERVED_SHARED STV_DEFAULT"
__nv_reservedSMEM_offset_0_alias:
	.zero		0
	.zero		64


//--------------------- .nv.global                --------------------------
	.section	.nv.global,"aw",@nobits
	.align	4
.nv.global:
	.type		data3,@object
	.size		data3,(data1 - data3)
data3:
	.zero		4096
	.type		data1,@object
	.size		data1,(data2 - data1)
data1:
	.zero		4096
	.type		data2,@object
	.size		data2,(.L_1 - data2)
data2:
	.zero		4096
.L_1:


//--------------------- .nv.constant0._Z4doitii   --------------------------
	.section	.nv.constant0._Z4doitii,"a",@progbits
	.sectionflags	@""
	.align	4
.nv.constant0._Z4doitii:
	.zero		904


//--------------------- SYMBOLS --------------------------

	.type		.nv.reservedSmem.offset0,@object
	.size		.nv.reservedSmem.offset0,0x4
